//
// Generated by NVIDIA NVVM Compiler
//
// Compiler Build ID: CL-36424714
// Cuda compilation tools, release 13.0, V13.0.88
// Based on NVVM 20.0.0
//

.version 9.0
.target sm_100
.address_size 64

	// .globl	_Z6Conv1DPKfS0_Pfmm

.visible .entry _Z6Conv1DPKfS0_Pfmm(
	.param .u64 .ptr .align 1 _Z6Conv1DPKfS0_Pfmm_param_0,
	.param .u64 .ptr .align 1 _Z6Conv1DPKfS0_Pfmm_param_1,
	.param .u64 .ptr .align 1 _Z6Conv1DPKfS0_Pfmm_param_2,
	.param .u64 _Z6Conv1DPKfS0_Pfmm_param_3,
	.param .u64 _Z6Conv1DPKfS0_Pfmm_param_4
)
{
	.reg .pred 	%p<56>;
	.reg .b32 	%r<27>;
	.reg .b32 	%f<113>;
	.reg .b64 	%rd<83>;

	ld.param.u64 	%rd20, [_Z6Conv1DPKfS0_Pfmm_param_0];
	ld.param.u64 	%rd21, [_Z6Conv1DPKfS0_Pfmm_param_1];
	ld.param.u64 	%rd17, [_Z6Conv1DPKfS0_Pfmm_param_2];
	ld.param.u64 	%rd18, [_Z6Conv1DPKfS0_Pfmm_param_3];
	ld.param.u64 	%rd19, [_Z6Conv1DPKfS0_Pfmm_param_4];
	cvta.to.global.u64 	%rd1, %rd21;
	cvta.to.global.u64 	%rd2, %rd20;
	mov.u32 	%r17, %ctaid.x;
	mov.u32 	%r18, %ntid.x;
	mov.u32 	%r19, %tid.x;
	mad.lo.s32 	%r20, %r17, %r18, %r19;
	cvt.u64.u32 	%rd3, %r20;
	setp.le.u64 	%p1, %rd18, %rd3;
	@%p1 bra 	$L__BB0_44;
	setp.eq.s64 	%p2, %rd19, 0;
	mov.f32 	%f112, 0f00000000;
	@%p2 bra 	$L__BB0_43;
	cvt.u32.u64 	%r21, %rd3;
	shr.u64 	%rd23, %rd19, 1;
	cvt.u32.u64 	%r22, %rd23;
	sub.s32 	%r1, %r21, %r22;
	and.b64  	%rd4, %rd19, 7;
	setp.lt.u64 	%p3, %rd19, 8;
	mov.f32 	%f112, 0f00000000;
	mov.b64 	%rd81, 0;
	@%p3 bra 	$L__BB0_21;
	and.b64  	%rd81, %rd19, -8;
	mov.f32 	%f112, 0f00000000;
	mov.b64 	%rd79, 0;
$L__BB0_4:
	.pragma "nounroll";
	cvt.u32.u64 	%r23, %rd79;
	add.s32 	%r2, %r1, %r23;
	setp.lt.s32 	%p4, %r2, 0;
	cvt.s64.s32 	%rd25, %r2;
	setp.le.u64 	%p5, %rd18, %rd25;
	mov.f32 	%f91, 0f00000000;
	or.pred  	%p6, %p4, %p5;
	@%p6 bra 	$L__BB0_6;
	mul.wide.u32 	%rd26, %r2, 4;
	add.s64 	%rd27, %rd2, %rd26;
	ld.global.f32 	%f91, [%rd27];
$L__BB0_6:
	shl.b64 	%rd28, %rd79, 2;
	add.s64 	%rd7, %rd1, %rd28;
	ld.global.f32 	%f60, [%rd7];
	fma.rn.f32 	%f4, %f91, %f60, %f112;
	add.s32 	%r3, %r2, 1;
	setp.lt.s32 	%p7, %r3, 0;
	cvt.s64.s32 	%rd29, %r3;
	setp.le.u64 	%p8, %rd18, %rd29;
	mov.f32 	%f92, 0f00000000;
	or.pred  	%p9, %p7, %p8;
	@%p9 bra 	$L__BB0_8;
	mul.wide.u32 	%rd30, %r3, 4;
	add.s64 	%rd31, %rd2, %rd30;
	ld.global.f32 	%f92, [%rd31];
$L__BB0_8:
	ld.global.f32 	%f62, [%rd7+4];
	fma.rn.f32 	%f7, %f92, %f62, %f4;
	add.s32 	%r4, %r2, 2;
	setp.lt.s32 	%p10, %r4, 0;
	cvt.s64.s32 	%rd32, %r4;
	setp.le.u64 	%p11, %rd18, %rd32;
	mov.f32 	%f93, 0f00000000;
	or.pred  	%p12, %p10, %p11;
	@%p12 bra 	$L__BB0_10;
	mul.wide.u32 	%rd33, %r4, 4;
	add.s64 	%rd34, %rd2, %rd33;
	ld.global.f32 	%f93, [%rd34];
$L__BB0_10:
	ld.global.f32 	%f64, [%rd7+8];
	fma.rn.f32 	%f10, %f93, %f64, %f7;
	add.s32 	%r5, %r2, 3;
	setp.lt.s32 	%p13, %r5, 0;
	cvt.s64.s32 	%rd35, %r5;
	setp.le.u64 	%p14, %rd18, %rd35;
	mov.f32 	%f94, 0f00000000;
	or.pred  	%p15, %p13, %p14;
	@%p15 bra 	$L__BB0_12;
	mul.wide.u32 	%rd36, %r5, 4;
	add.s64 	%rd37, %rd2, %rd36;
	ld.global.f32 	%f94, [%rd37];
$L__BB0_12:
	ld.global.f32 	%f66, [%rd7+12];
	fma.rn.f32 	%f13, %f94, %f66, %f10;
	add.s32 	%r6, %r2, 4;
	setp.lt.s32 	%p16, %r6, 0;
	cvt.s64.s32 	%rd38, %r6;
	setp.le.u64 	%p17, %rd18, %rd38;
	mov.f32 	%f95, 0f00000000;
	or.pred  	%p18, %p16, %p17;
	@%p18 bra 	$L__BB0_14;
	mul.wide.u32 	%rd39, %r6, 4;
	add.s64 	%rd40, %rd2, %rd39;
	ld.global.f32 	%f95, [%rd40];
$L__BB0_14:
	ld.global.f32 	%f68, [%rd7+16];
	fma.rn.f32 	%f16, %f95, %f68, %f13;
	add.s32 	%r7, %r2, 5;
	setp.lt.s32 	%p19, %r7, 0;
	cvt.s64.s32 	%rd41, %r7;
	setp.le.u64 	%p20, %rd18, %rd41;
	mov.f32 	%f96, 0f00000000;
	or.pred  	%p21, %p19, %p20;
	@%p21 bra 	$L__BB0_16;
	mul.wide.u32 	%rd42, %r7, 4;
	add.s64 	%rd43, %rd2, %rd42;
	ld.global.f32 	%f96, [%rd43];
$L__BB0_16:
	ld.global.f32 	%f70, [%rd7+20];
	fma.rn.f32 	%f19, %f96, %f70, %f16;
	add.s32 	%r8, %r2, 6;
	setp.lt.s32 	%p22, %r8, 0;
	cvt.s64.s32 	%rd44, %r8;
	setp.le.u64 	%p23, %rd18, %rd44;
	mov.f32 	%f97, 0f00000000;
	or.pred  	%p24, %p22, %p23;
	@%p24 bra 	$L__BB0_18;
	mul.wide.u32 	%rd45, %r8, 4;
	add.s64 	%rd46, %rd2, %rd45;
	ld.global.f32 	%f97, [%rd46];
$L__BB0_18:
	ld.global.f32 	%f72, [%rd7+24];
	fma.rn.f32 	%f22, %f97, %f72, %f19;
	add.s32 	%r9, %r2, 7;
	setp.lt.s32 	%p25, %r9, 0;
	cvt.s64.s32 	%rd47, %r9;
	setp.le.u64 	%p26, %rd18, %rd47;
	mov.f32 	%f98, 0f00000000;
	or.pred  	%p27, %p25, %p26;
	@%p27 bra 	$L__BB0_20;
	mul.wide.u32 	%rd48, %r9, 4;
	add.s64 	%rd49, %rd2, %rd48;
	ld.global.f32 	%f98, [%rd49];
$L__BB0_20:
	ld.global.f32 	%f73, [%rd7+28];
	fma.rn.f32 	%f112, %f98, %f73, %f22;
	add.s64 	%rd79, %rd79, 8;
	setp.ne.s64 	%p28, %rd79, %rd81;
	@%p28 bra 	$L__BB0_4;
$L__BB0_21:
	setp.eq.s64 	%p29, %rd4, 0;
	@%p29 bra 	$L__BB0_43;
	and.b64  	%rd10, %rd19, 3;
	setp.lt.u64 	%p30, %rd4, 4;
	@%p30 bra 	$L__BB0_32;
	cvt.u32.u64 	%r24, %rd81;
	add.s32 	%r10, %r1, %r24;
	setp.lt.s32 	%p31, %r10, 0;
	cvt.s64.s32 	%rd50, %r10;
	setp.le.u64 	%p32, %rd18, %rd50;
	mov.f32 	%f101, 0f00000000;
	or.pred  	%p33, %p31, %p32;
	@%p33 bra 	$L__BB0_25;
	mul.wide.u32 	%rd51, %r10, 4;
	add.s64 	%rd52, %rd2, %rd51;
	ld.global.f32 	%f101, [%rd52];
$L__BB0_25:
	shl.b64 	%rd53, %rd81, 2;
	add.s64 	%rd11, %rd1, %rd53;
	ld.global.f32 	%f77, [%rd11];
	fma.rn.f32 	%f30, %f101, %f77, %f112;
	add.s32 	%r11, %r10, 1;
	setp.lt.s32 	%p34, %r11, 0;
	cvt.s64.s32 	%rd54, %r11;
	setp.le.u64 	%p35, %rd18, %rd54;
	mov.f32 	%f102, 0f00000000;
	or.pred  	%p36, %p34, %p35;
	@%p36 bra 	$L__BB0_27;
	mul.wide.u32 	%rd55, %r11, 4;
	add.s64 	%rd56, %rd2, %rd55;
	ld.global.f32 	%f102, [%rd56];
$L__BB0_27:
	ld.global.f32 	%f79, [%rd11+4];
	fma.rn.f32 	%f33, %f102, %f79, %f30;
	add.s32 	%r12, %r10, 2;
	setp.lt.s32 	%p37, %r12, 0;
	cvt.s64.s32 	%rd57, %r12;
	setp.le.u64 	%p38, %rd18, %rd57;
	mov.f32 	%f103, 0f00000000;
	or.pred  	%p39, %p37, %p38;
	@%p39 bra 	$L__BB0_29;
	mul.wide.u32 	%rd58, %r12, 4;
	add.s64 	%rd59, %rd2, %rd58;
	ld.global.f32 	%f103, [%rd59];
$L__BB0_29:
	ld.global.f32 	%f81, [%rd11+8];
	fma.rn.f32 	%f36, %f103, %f81, %f33;
	add.s32 	%r13, %r10, 3;
	setp.lt.s32 	%p40, %r13, 0;
	cvt.s64.s32 	%rd60, %r13;
	setp.le.u64 	%p41, %rd18, %rd60;
	mov.f32 	%f104, 0f00000000;
	or.pred  	%p42, %p40, %p41;
	@%p42 bra 	$L__BB0_31;
	mul.wide.u32 	%rd61, %r13, 4;
	add.s64 	%rd62, %rd2, %rd61;
	ld.global.f32 	%f104, [%rd62];
$L__BB0_31:
	ld.global.f32 	%f82, [%rd11+12];
	fma.rn.f32 	%f112, %f104, %f82, %f36;
	add.s64 	%rd81, %rd81, 4;
$L__BB0_32:
	setp.eq.s64 	%p43, %rd10, 0;
	@%p43 bra 	$L__BB0_43;
	setp.eq.s64 	%p44, %rd10, 1;
	@%p44 bra 	$L__BB0_39;
	cvt.u32.u64 	%r25, %rd81;
	add.s32 	%r14, %r1, %r25;
	setp.lt.s32 	%p45, %r14, 0;
	cvt.s64.s32 	%rd63, %r14;
	setp.le.u64 	%p46, %rd18, %rd63;
	mov.f32 	%f107, 0f00000000;
	or.pred  	%p47, %p45, %p46;
	@%p47 bra 	$L__BB0_36;
	mul.wide.u32 	%rd64, %r14, 4;
	add.s64 	%rd65, %rd2, %rd64;
	ld.global.f32 	%f107, [%rd65];
$L__BB0_36:
	shl.b64 	%rd66, %rd81, 2;
	add.s64 	%rd14, %rd1, %rd66;
	ld.global.f32 	%f86, [%rd14];
	fma.rn.f32 	%f44, %f107, %f86, %f112;
	add.s32 	%r15, %r14, 1;
	setp.lt.s32 	%p48, %r15, 0;
	cvt.s64.s32 	%rd67, %r15;
	setp.le.u64 	%p49, %rd18, %rd67;
	mov.f32 	%f108, 0f00000000;
	or.pred  	%p50, %p48, %p49;
	@%p50 bra 	$L__BB0_38;
	mul.wide.u32 	%rd68, %r15, 4;
	add.s64 	%rd69, %rd2, %rd68;
	ld.global.f32 	%f108, [%rd69];
$L__BB0_38:
	ld.global.f32 	%f87, [%rd14+4];
	fma.rn.f32 	%f112, %f108, %f87, %f44;
	add.s64 	%rd81, %rd81, 2;
$L__BB0_39:
	and.b64  	%rd70, %rd19, 1;
	setp.eq.b64 	%p51, %rd70, 1;
	not.pred 	%p52, %p51;
	@%p52 bra 	$L__BB0_43;
	cvt.u32.u64 	%r26, %rd81;
	add.s32 	%r16, %r1, %r26;
	setp.lt.s32 	%p53, %r16, 0;
	cvt.s64.s32 	%rd71, %r16;
	setp.le.u64 	%p54, %rd18, %rd71;
	mov.f32 	%f111, 0f00000000;
	or.pred  	%p55, %p53, %p54;
	@%p55 bra 	$L__BB0_42;
	mul.wide.u32 	%rd72, %r16, 4;
	add.s64 	%rd73, %rd2, %rd72;
	ld.global.f32 	%f111, [%rd73];
$L__BB0_42:
	shl.b64 	%rd74, %rd81, 2;
	add.s64 	%rd75, %rd1, %rd74;
	ld.global.f32 	%f89, [%rd75];
	fma.rn.f32 	%f112, %f111, %f89, %f112;
$L__BB0_43:
	cvta.to.global.u64 	%rd76, %rd17;
	shl.b64 	%rd77, %rd3, 2;
	add.s64 	%rd78, %rd76, %rd77;
	st.global.f32 	[%rd78], %f112;
$L__BB0_44:
	ret;

}


// ===== COMPILED SASS (sm_100) =====

	.target	sm_100

	.elftype	@"ET_EXEC"


//--------------------- .note.nv.tkinfo           --------------------------
	.section	.note.nv.tkinfo,"",@"SHT_NOTE"
	.sectionflags	@"SHF_NOTE_NV_TKINFO"
	.tkinfo
        /*0018*/ 	.word	0x00000002
        /*0030*/ 	.string	""
        /*0030*/ 	.string	"ptxas"
        /*0030*/ 	.string	"Cuda compilation tools, release 13.0, V13.0.88"
        /*0030*/ 	.string	"Build cuda_13.0.r13.0/compiler.36424714_0"
        /*0030*/ 	.string	"-arch sm_100 -m 64 "



//--------------------- .note.nv.cuinfo           --------------------------
	.section	.note.nv.cuinfo,"",@"SHT_NOTE"
	.sectionflags	@"SHF_NOTE_NV_CUINFO"
        /*0018*/ 	.short	0x0002
        /*001a*/ 	.short	0x0064
        /*001c*/ 	.short	0x0082
	.zero		2


//--------------------- .nv.info                  --------------------------
	.section	.nv.info,"",@"SHT_CUDA_INFO"
	.align	4


	//----- nvinfo : EIATTR_REGCOUNT
	.align		4
        /*0000*/ 	.byte	0x04, 0x2f
        /*0002*/ 	.short	(.L_1 - .L_0)
	.align		4
.L_0:
        /*0004*/ 	.word	index@(_Z6Conv1DPKfS0_Pfmm)
        /*0008*/ 	.word	0x00000020


	//----- nvinfo : EIATTR_FRAME_SIZE
	.align		4
.L_1:
        /*000c*/ 	.byte	0x04, 0x11
        /*000e*/ 	.short	(.L_3 - .L_2)
	.align		4
.L_2:
        /*0010*/ 	.word	index@(_Z6Conv1DPKfS0_Pfmm)
        /*0014*/ 	.word	0x00000000


	//----- nvinfo : EIATTR_MIN_STACK_SIZE
	.align		4
.L_3:
        /*0018*/ 	.byte	0x04, 0x12
        /*001a*/ 	.short	(.L_5 - .L_4)
	.align		4
.L_4:
        /*001c*/ 	.word	index@(_Z6Conv1DPKfS0_Pfmm)
        /*0020*/ 	.word	0x00000000
.L_5:


//--------------------- .nv.compat                --------------------------
	.section	.nv.compat,"",@"SHT_CUDA_COMPAT_INFO"
	.align	4
        /*0000*/ 	.byte	0x02, 0x09, 0x00, 0x00, 0x02, 0x02, 0x01, 0x00, 0x02, 0x05, 0x05, 0x00, 0x03, 0x07, 0x01, 0x01
        /*0010*/ 	.byte	0x02, 0x03, 0x00, 0x00, 0x02, 0x06, 0x01, 0x00, 0x04, 0x0b, 0x08, 0x00, 0x09, 0x00, 0x00, 0x00
        /*0020*/ 	.byte	0x00, 0x00, 0x00, 0x00


//--------------------- .nv.info._Z6Conv1DPKfS0_Pfmm --------------------------
	.section	.nv.info._Z6Conv1DPKfS0_Pfmm,"",@"SHT_CUDA_INFO"
	.sectionflags	@""
	.align	4


	//----- nvinfo : EIATTR_CUDA_API_VERSION
	.align		4
        /*0000*/ 	.byte	0x04, 0x37
        /*0002*/ 	.short	(.L_7 - .L_6)
.L_6:
        /*0004*/ 	.word	0x00000082


	//----- nvinfo : EIATTR_KPARAM_INFO
	.align		4
.L_7:
        /*0008*/ 	.byte	0x04, 0x17
        /*000a*/ 	.short	(.L_9 - .L_8)
.L_8:
        /*000c*/ 	.word	0x00000000
        /*0010*/ 	.short	0x0004
        /*0012*/ 	.short	0x0020
        /*0014*/ 	.byte	0x00, 0xf0, 0x21, 0x00


	//----- nvinfo : EIATTR_KPARAM_INFO
	.align		4
.L_9:
        /*0018*/ 	.byte	0x04, 0x17
        /*001a*/ 	.short	(.L_11 - .L_10)
.L_10:
        /*001c*/ 	.word	0x00000000
        /*0020*/ 	.short	0x0003
        /*0022*/ 	.short	0x0018
        /*0024*/ 	.byte	0x00, 0xf0, 0x21, 0x00


	//----- nvinfo : EIATTR_KPARAM_INFO
	.align		4
.L_11:
        /*0028*/ 	.byte	0x04, 0x17
        /*002a*/ 	.short	(.L_13 - .L_12)
.L_12:
        /*002c*/ 	.word	0x00000000
        /*0030*/ 	.short	0x0002
        /*0032*/ 	.short	0x0010
        /*0034*/ 	.byte	0x00, 0xf5, 0x21, 0x00


	//----- nvinfo : EIATTR_KPARAM_INFO
	.align		4
.L_13:
        /*0038*/ 	.byte	0x04, 0x17
        /*003a*/ 	.short	(.L_15 - .L_14)
.L_14:
        /*003c*/ 	.word	0x00000000
        /*0040*/ 	.short	0x0001
        /*0042*/ 	.short	0x0008
        /*0044*/ 	.byte	0x00, 0xf5, 0x21, 0x00


	//----- nvinfo : EIATTR_KPARAM_INFO
	.align		4
.L_15:
        /*0048*/ 	.byte	0x04, 0x17
        /*004a*/ 	.short	(.L_17 - .L_16)
.L_16:
        /*004c*/ 	.word	0x00000000
        /*0050*/ 	.short	0x0000
        /*0052*/ 	.short	0x0000
        /*0054*/ 	.byte	0x00, 0xf5, 0x21, 0x00


	//----- nvinfo : EIATTR_SPARSE_MMA_MASK
	.align		4
.L_17:
        /*0058*/ 	.byte	0x03, 0x50
        /*005a*/ 	.short	0x0000


	//----- nvinfo : EIATTR_MAXREG_COUNT
	.align		4
        /*005c*/ 	.byte	0x03, 0x1b
        /*005e*/ 	.short	0x00ff


	//----- nvinfo : EIATTR_MERCURY_ISA_VERSION
	.align		4
        /*0060*/ 	.byte	0x03, 0x5f
        /*0062*/ 	.short	0x0101


	//----- nvinfo : EIATTR_VRC_CTA_INIT_COUNT
	.align		4
        /*0064*/ 	.byte	0x02, 0x4a
	.zero		1
	.zero		1


	//----- nvinfo : EIATTR_EXIT_INSTR_OFFSETS
	.align		4
        /*0068*/ 	.byte	0x04, 0x1c
        /*006a*/ 	.short	(.L_19 - .L_18)


	//   ....[0]....
.L_18:
        /*006c*/ 	.word	0x00000080


	//   ....[1]....
        /*0070*/ 	.word	0x00000f60


	//----- nvinfo : EIATTR_CBANK_PARAM_SIZE
	.align		4
.L_19:
        /*0074*/ 	.byte	0x03, 0x19
        /*0076*/ 	.short	0x0028


	//----- nvinfo : EIATTR_PARAM_CBANK
	.align		4
        /*0078*/ 	.byte	0x04, 0x0a
        /*007a*/ 	.short	(.L_21 - .L_20)
	.align		4
.L_20:
        /*007c*/ 	.word	index@(.nv.constant0._Z6Conv1DPKfS0_Pfmm)
        /*0080*/ 	.short	0x0380
        /*0082*/ 	.short	0x0028


	//----- nvinfo : EIATTR_SW_WAR
	.align		4
.L_21:
        /*0084*/ 	.byte	0x04, 0x36
        /*0086*/ 	.short	(.L_23 - .L_22)
.L_22:
        /*0088*/ 	.word	0x00000008
.L_23:


//--------------------- .nv.callgraph             --------------------------
	.section	.nv.callgraph,"",@"SHT_CUDA_CALLGRAPH"
	.align	4
	.sectionentsize	8
	.align		4
        /*0000*/ 	.word	0x00000000
	.align		4
        /*0004*/ 	.word	0xffffffff
	.align		4
        /*0008*/ 	.word	0x00000000
	.align		4
        /*000c*/ 	.word	0xfffffffe
	.align		4
        /*0010*/ 	.word	0x00000000
	.align		4
        /*0014*/ 	.word	0xfffffffd
	.align		4
        /*0018*/ 	.word	0x00000000
	.align		4
        /*001c*/ 	.word	0xfffffffc


//--------------------- .text._Z6Conv1DPKfS0_Pfmm --------------------------
	.section	.text._Z6Conv1DPKfS0_Pfmm,"ax",@progbits
	.align	128
        .global         _Z6Conv1DPKfS0_Pfmm
        .type           _Z6Conv1DPKfS0_Pfmm,@function
        .size           _Z6Conv1DPKfS0_Pfmm,(.L_x_6 - _Z6Conv1DPKfS0_Pfmm)
        .other          _Z6Conv1DPKfS0_Pfmm,@"STO_CUDA_ENTRY STV_DEFAULT"
_Z6Conv1DPKfS0_Pfmm:
.text._Z6Conv1DPKfS0_Pfmm:
[----:B------:R-:W-:Y:S01]  /*0000*/  LDC R1, c[0x0][0x37c] ;  /* 0x0000df00ff017b82 */ /* 0x000fe20000000800 */
[----:B------:R-:W0:Y:S07]  /*0010*/  S2R R3, SR_TID.X ;  /* 0x0000000000037919 */ /* 0x000e2e0000002100 */
[----:B------:R-:W0:Y:S01]  /*0020*/  S2UR UR4, SR_CTAID.X ;  /* 0x00000000000479c3 */ /* 0x000e220000002500 */
[----:B------:R-:W1:Y:S07]  /*0030*/  LDCU.64 UR8, c[0x0][0x398] ;  /* 0x00007300ff0877ac */ /* 0x000e6e0008000a00 */
[----:B------:R-:W0:Y:S02]  /*0040*/  LDC R0, c[0x0][0x360] ;  /* 0x0000d800ff007b82 */ /* 0x000e240000000800 */
[----:B0-----:R-:W-:-:S05]  /*0050*/  IMAD R0, R0, UR4, R3 ;  /* 0x0000000400007c24 */ /* 0x001fca000f8e0203 */
[----:B-1----:R-:W-:-:S04]  /*0060*/  ISETP.GE.U32.AND P0, PT, R0, UR8, PT ;  /* 0x0000000800007c0c */ /* 0x002fc8000bf06070 */
[----:B------:R-:W-:-:S13]  /*0070*/  ISETP.GE.U32.AND.EX P0, PT, RZ, UR9, PT, P0 ;  /* 0x00000009ff007c0c */ /* 0x000fda000bf06100 */
[----:B------:R-:W-:Y:S05]  /*0080*/  @P0 EXIT ;  /* 0x000000000000094d */ /* 0x000fea0003800000 */
[----:B------:R-:W0:Y:S01]  /*0090*/  LDCU.64 UR4, c[0x0][0x3a0] ;  /* 0x00007400ff0477ac */ /* 0x000e220008000a00 */
[----:B------:R-:W-:Y:S01]  /*00a0*/  IMAD.MOV.U32 R19, RZ, RZ, RZ ;  /* 0x000000ffff137224 */ /* 0x000fe200078e00ff */
[----:B------:R-:W1:Y:S01]  /*00b0*/  LDCU.64 UR12, c[0x0][0x358] ;  /* 0x00006b00ff0c77ac */ /* 0x000e620008000a00 */
[----:B0-----:R-:W-:-:S04]  /*00c0*/  UISETP.NE.U32.AND UP0, UPT, UR4, URZ, UPT ;  /* 0x000000ff0400728c */ /* 0x001fc8000bf05070 */
[----:B------:R-:W-:-:S09]  /*00d0*/  UISETP.NE.AND.EX UP0, UPT, UR5, URZ, UPT, UP0 ;  /* 0x000000ff0500728c */ /* 0x000fd2000bf05300 */
[----:B-1----:R-:W-:Y:S05]  /*00e0*/  BRA.U !UP0, `(.L_x_0) ;  /* 0x0000000d088c7547 */ /* 0x002fea000b800000 */
[----:B------:R-:W-:Y:S01]  /*00f0*/  UISETP.GE.U32.AND UP1, UPT, UR4, 0x8, UPT ;  /* 0x000000080400788c */ /* 0x000fe2000bf26070 */
[----:B------:R-:W-:Y:S01]  /*0100*/  IMAD.MOV.U32 R19, RZ, RZ, RZ ;  /* 0x000000ffff137224 */ /* 0x000fe200078e00ff */
[----:B------:R-:W-:Y:S02]  /*0110*/  USHF.R.U64 UR10, UR4, 0x1, UR5 ;  /* 0x00000001040a7899 */ /* 0x000fe40008001205 */
[----:B------:R-:W-:Y:S02]  /*0120*/  UISETP.GE.U32.AND.EX UP1, UPT, UR5, URZ, UPT, UP1 ;  /* 0x000000ff0500728c */ /* 0x000fe4000bf26110 */
[----:B------:R-:W-:Y:S02]  /*0130*/  ULOP3.LUT UR14, UR4, 0x7, URZ, 0xc0, !UPT ;  /* 0x00000007040e7892 */ /* 0x000fe4000f8ec0ff */
[----:B------:R-:W-:Y:S01]  /*0140*/  VIADD R18, R0, -UR10 ;  /* 0x8000000a00127c36 */ /* 0x000fe20008000000 */
[----:B------:R-:W-:Y:S01]  /*0150*/  UMOV UR6, URZ ;  /* 0x000000ff00067c82 */ /* 0x000fe20008000000 */
[----:B------:R-:W-:Y:S01]  /*0160*/  UISETP.NE.U32.AND UP0, UPT, UR14, URZ, UPT ;  /* 0x000000ff0e00728c */ /* 0x000fe2000bf05070 */
[----:B------:R-:W-:-:S03]  /*0170*/  UMOV UR7, URZ ;  /* 0x000000ff00077c82 */ /* 0x000fc60008000000 */
[----:B------:R-:W-:Y:S01]  /*0180*/  UISETP.NE.AND.EX UP0, UPT, URZ, URZ, UPT, UP0 ;  /* 0x000000ffff00728c */ /* 0x000fe2000bf05300 */
[----:B------:R-:W-:Y:S10]  /*0190*/  BRA.U !UP1, `(.L_x_1) ;  /* 0x0000000509a07547 */ /* 0x000ff4000b800000 */
[----:B------:R-:W-:Y:S01]  /*01a0*/  IMAD.MOV.U32 R19, RZ, RZ, RZ ;  /* 0x000000ffff137224 */ /* 0x000fe200078e00ff */
[----:B------:R-:W-:Y:S01]  /*01b0*/  ULOP3.LUT UR6, UR4, 0xfffffff8, URZ, 0xc0, !UPT ;  /* 0xfffffff804067892 */ /* 0x000fe2000f8ec0ff */
[----:B------:R-:W0:Y:S01]  /*01c0*/  LDCU UR7, c[0x0][0x3a4] ;  /* 0x00007480ff0777ac */ /* 0x000e220008000800 */
[----:B------:R-:W1:Y:S01]  /*01d0*/  LDCU.64 UR16, c[0x0][0x388] ;  /* 0x00007100ff1077ac */ /* 0x000e620008000a00 */
[----:B------:R-:W2:Y:S01]  /*01e0*/  LDCU.64 UR8, c[0x0][0x398] ;  /* 0x00007300ff0877ac */ /* 0x000ea20008000a00 */
[----:B------:R-:W-:Y:S01]  /*01f0*/  UMOV UR4, URZ ;  /* 0x000000ff00047c82 */ /* 0x000fe20008000000 */
[----:B------:R-:W-:-:S07]  /*0200*/  UMOV UR5, URZ ;  /* 0x000000ff00057c82 */ /* 0x000fce0008000000 */
.L_x_2:
[----:B------:R-:W-:Y:S02]  /*0210*/  VIADD R7, R18, UR4 ;  /* 0x0000000412077c36 */ /* 0x000fe40008000000 */
[----:B------:R-:W-:Y:S02]  /*0220*/  IMAD.MOV.U32 R20, RZ, RZ, RZ ;  /* 0x000000ffff147224 */ /* 0x000fe400078e00ff */
[C---:B------:R-:W-:Y:S01]  /*0230*/  VIADD R9, R7.reuse, 0x1 ;  /* 0x0000000107097836 */ /* 0x040fe20000000000 */
[C---:B--2---:R-:W-:Y:S01]  /*0240*/  ISETP.GE.U32.AND P4, PT, R7.reuse, UR8, PT ;  /* 0x0000000807007c0c */ /* 0x044fe2000bf86070 */
[C---:B------:R-:W-:Y:S01]  /*0250*/  VIADD R5, R7.reuse, 0x2 ;  /* 0x0000000207057836 */ /* 0x040fe20000000000 */
[----:B------:R-:W-:Y:S01]  /*0260*/  SHF.R.S32.HI R4, RZ, 0x1f, R7 ;  /* 0x0000001fff047819 */ /* 0x000fe20000011407 */
[----:B------:R-:W-:Y:S01]  /*0270*/  VIADD R27, R7, 0x4 ;  /* 0x00000004071b7836 */ /* 0x000fe20000000000 */
[----:B------:R-:W-:Y:S01]  /*0280*/  ISETP.GE.U32.AND P5, PT, R9, UR8, PT ;  /* 0x0000000809007c0c */ /* 0x000fe2000bfa6070 */
[C---:B------:R-:W-:Y:S01]  /*0290*/  VIADD R21, R7.reuse, 0x5 ;  /* 0x0000000507157836 */ /* 0x040fe20000000000 */
[----:B------:R-:W-:Y:S01]  /*02a0*/  SHF.R.S32.HI R2, RZ, 0x1f, R9 ;  /* 0x0000001fff027819 */ /* 0x000fe20000011409 */
[----:B------:R-:W-:Y:S01]  /*02b0*/  VIADD R23, R7, 0x6 ;  /* 0x0000000607177836 */ /* 0x000fe20000000000 */
[----:B------:R-:W-:Y:S01]  /*02c0*/  ISETP.GE.U32.AND P0, PT, R5, UR8, PT ;  /* 0x0000000805007c0c */ /* 0x000fe2000bf06070 */
[----:B------:R-:W-:Y:S01]  /*02d0*/  VIADD R25, R7, 0x7 ;  /* 0x0000000707197836 */ /* 0x000fe20000000000 */
[----:B------:R-:W-:-:S02]  /*02e0*/  ISETP.GE.U32.AND.EX P5, PT, R2, UR9, PT, P5 ;  /* 0x0000000902007c0c */ /* 0x000fc4000bfa6150 */
[----:B------:R-:W-:Y:S02]  /*02f0*/  SHF.R.S32.HI R6, RZ, 0x1f, R5 ;  /* 0x0000001fff067819 */ /* 0x000fe40000011405 */
[----:B------:R-:W-:Y:S02]  /*0300*/  ISETP.LT.OR P5, PT, R9, RZ, P5 ;  /* 0x000000ff0900720c */ /* 0x000fe40002fa1670 */
[----:B------:R-:W-:Y:S02]  /*0310*/  IADD3 R29, PT, PT, R7, 0x3, RZ ;  /* 0x00000003071d7810 */ /* 0x000fe40007ffe0ff */
[----:B------:R-:W-:Y:S02]  /*0320*/  ISETP.GE.U32.AND.EX P0, PT, R6, UR9, PT, P0 ;  /* 0x0000000906007c0c */ /* 0x000fe4000bf06100 */
[----:B------:R-:W-:Y:S02]  /*0330*/  ISETP.GE.U32.AND.EX P4, PT, R4, UR9, PT, P4 ;  /* 0x0000000904007c0c */ /* 0x000fe4000bf86140 */
[----:B------:R-:W-:-:S02]  /*0340*/  ISETP.GE.U32.AND P3, PT, R29, UR8, PT ;  /* 0x000000081d007c0c */ /* 0x000fc4000bf66070 */
[----:B------:R-:W-:Y:S02]  /*0350*/  ISETP.LT.OR P0, PT, R5, RZ, P0 ;  /* 0x000000ff0500720c */ /* 0x000fe40000701670 */
[----:B------:R-:W-:Y:S01]  /*0360*/  SHF.R.S32.HI R4, RZ, 0x1f, R29 ;  /* 0x0000001fff047819 */ /* 0x000fe2000001141d */
[----:B------:R-:W2:Y:S01]  /*0370*/  @!P5 LDC.64 R2, c[0x0][0x380] ;  /* 0x0000e000ff02db82 */ /* 0x000ea20000000a00 */
[----:B------:R-:W-:Y:S02]  /*0380*/  ISETP.LT.OR P4, PT, R7, RZ, P4 ;  /* 0x000000ff0700720c */ /* 0x000fe40002781670 */
[----:B------:R-:W-:Y:S02]  /*0390*/  ISETP.GE.U32.AND.EX P3, PT, R4, UR9, PT, P3 ;  /* 0x0000000904007c0c */ /* 0x000fe4000bf66130 */
[----:B------:R-:W-:Y:S02]  /*03a0*/  ISETP.GE.U32.AND P2, PT, R27, UR8, PT ;  /* 0x000000081b007c0c */ /* 0x000fe4000bf46070 */
[----:B------:R-:W-:-:S02]  /*03b0*/  SHF.R.S32.HI R6, RZ, 0x1f, R27 ;  /* 0x0000001fff067819 */ /* 0x000fc4000001141b */
[----:B------:R-:W-:Y:S01]  /*03c0*/  ISETP.LT.OR P3, PT, R29, RZ, P3 ;  /* 0x000000ff1d00720c */ /* 0x000fe20001f61670 */
[----:B------:R-:W3:Y:S01]  /*03d0*/  @!P0 LDC.64 R16, c[0x0][0x380] ;  /* 0x0000e000ff108b82 */ /* 0x000ee20000000a00 */
[----:B------:R-:W-:Y:S02]  /*03e0*/  ISETP.GE.U32.AND.EX P2, PT, R6, UR9, PT, P2 ;  /* 0x0000000906007c0c */ /* 0x000fe4000bf46120 */
[----:B------:R-:W-:Y:S02]  /*03f0*/  ISETP.GE.U32.AND P1, PT, R21, UR8, PT ;  /* 0x0000000815007c0c */ /* 0x000fe4000bf26070 */
[----:B------:R-:W-:Y:S02]  /*0400*/  SHF.R.S32.HI R4, RZ, 0x1f, R21 ;  /* 0x0000001fff047819 */ /* 0x000fe40000011415 */
[----:B------:R-:W-:Y:S01]  /*0410*/  ISETP.LT.OR P2, PT, R27, RZ, P2 ;  /* 0x000000ff1b00720c */ /* 0x000fe20001741670 */
[----:B------:R-:W4:Y:S01]  /*0420*/  @!P4 LDC.64 R14, c[0x0][0x380] ;  /* 0x0000e000ff0ecb82 */ /* 0x000f220000000a00 */
[----:B------:R-:W-:-:S02]  /*0430*/  ISETP.GE.U32.AND P6, PT, R23, UR8, PT ;  /* 0x0000000817007c0c */ /* 0x000fc4000bfc6070 */
[----:B------:R-:W-:Y:S02]  /*0440*/  SHF.R.S32.HI R6, RZ, 0x1f, R23 ;  /* 0x0000001fff067819 */ /* 0x000fe40000011417 */
[----:B------:R-:W-:Y:S01]  /*0450*/  ISETP.GE.U32.AND.EX P1, PT, R4, UR9, PT, P1 ;  /* 0x0000000904007c0c */ /* 0x000fe2000bf26110 */
[----:B--2---:R-:W-:Y:S01]  /*0460*/  @!P5 IMAD.WIDE.U32 R2, R9, 0x4, R2 ;  /* 0x000000040902d825 */ /* 0x004fe200078e0002 */
[----:B------:R-:W-:Y:S01]  /*0470*/  ISETP.GE.U32.AND.EX P6, PT, R6, UR9, PT, P6 ;  /* 0x0000000906007c0c */ /* 0x000fe2000bfc6160 */
[----:B------:R-:W2:Y:S01]  /*0480*/  @!P3 LDC.64 R10, c[0x0][0x380] ;  /* 0x0000e000ff0abb82 */ /* 0x000ea20000000a00 */
[----:B------:R-:W-:Y:S02]  /*0490*/  ISETP.LT.OR P1, PT, R21, RZ, P1 ;  /* 0x000000ff1500720c */ /* 0x000fe40000f21670 */
[----:B------:R5:W2:Y:S01]  /*04a0*/  @!P5 LDG.E R20, desc[UR12][R2.64] ;  /* 0x0000000c0214d981 */ /* 0x000aa2000c1e1900 */
[----:B------:R-:W-:Y:S01]  /*04b0*/  ISETP.GE.U32.AND P5, PT, R25, UR8, PT ;  /* 0x0000000819007c0c */ /* 0x000fe2000bfa6070 */
[----:B-1----:R-:W-:Y:S01]  /*04c0*/  ULEA UR10, UP1, UR4, UR16, 0x2 ;  /* 0x00000010040a7291 */ /* 0x002fe2000f8210ff */
[----:B------:R-:W-:Y:S01]  /*04d0*/  SHF.R.S32.HI R4, RZ, 0x1f, R25 ;  /* 0x0000001fff047819 */ /* 0x000fe20000011419 */
[----:B------:R-:W-:Y:S01]  /*04e0*/  IMAD.MOV.U32 R24, RZ, RZ, RZ ;  /* 0x000000ffff187224 */ /* 0x000fe200078e00ff */
[----:B------:R-:W-:Y:S01]  /*04f0*/  ISETP.LT.OR P6, PT, R23, RZ, P6 ;  /* 0x000000ff1700720c */ /* 0x000fe200037c1670 */
[----:B------:R-:W1:Y:S01]  /*0500*/  @!P2 LDC.64 R8, c[0x0][0x380] ;  /* 0x0000e000ff08ab82 */ /* 0x000e620000000a00 */
[----:B------:R-:W-:Y:S01]  /*0510*/  ISETP.GE.U32.AND.EX P5, PT, R4, UR9, PT, P5 ;  /* 0x0000000904007c0c */ /* 0x000fe2000bfa6150 */
[----:B------:R-:W-:Y:S01]  /*0520*/  ULEA.HI.X UR11, UR4, UR17, UR5, 0x2, UP1 ;  /* 0x00000011040b7291 */ /* 0x000fe200088f1405 */
[----:B---3--:R-:W-:-:S04]  /*0530*/  @!P0 IMAD.WIDE.U32 R16, R5, 0x4, R16 ;  /* 0x0000000405108825 */ /* 0x008fc800078e0010 */
[----:B------:R-:W-:Y:S01]  /*0540*/  HFMA2 R22, -RZ, RZ, 0, 0 ;  /* 0x00000000ff167431 */ /* 0x000fe200000001ff */
[----:B------:R-:W-:Y:S01]  /*0550*/  ISETP.LT.OR P5, PT, R25, RZ, P5 ;  /* 0x000000ff1900720c */ /* 0x000fe20002fa1670 */
[----:B----4-:R-:W-:Y:S01]  /*0560*/  @!P4 IMAD.WIDE.U32 R14, R7, 0x4, R14 ;  /* 0x00000004070ec825 */ /* 0x010fe200078e000e */
[----:B-----5:R-:W3:Y:S03]  /*0570*/  @!P1 LDC.64 R2, c[0x0][0x380] ;  /* 0x0000e000ff029b82 */ /* 0x020ee60000000a00 */
[----:B------:R-:W-:Y:S01]  /*0580*/  IMAD.U32 R6, RZ, RZ, UR10 ;  /* 0x0000000aff067e24 */ /* 0x000fe2000f8e00ff */
[----:B------:R-:W4:Y:S01]  /*0590*/  @!P4 LDG.E R24, desc[UR12][R14.64] ;  /* 0x0000000c0e18c981 */ /* 0x000f22000c1e1900 */
[----:B------:R-:W-:-:S03]  /*05a0*/  IMAD.U32 R7, RZ, RZ, UR11 ;  /* 0x0000000bff077e24 */ /* 0x000fc6000f8e00ff */
[----:B------:R-:W5:Y:S01]  /*05b0*/  @!P6 LDC.64 R4, c[0x0][0x380] ;  /* 0x0000e000ff04eb82 */ /* 0x000f620000000a00 */
[----:B------:R-:W-:Y:S01]  /*05c0*/  IMAD.MOV.U32 R28, RZ, RZ, RZ ;  /* 0x000000ffff1c7224 */ /* 0x000fe200078e00ff */
[----:B------:R-:W4:Y:S01]  /*05d0*/  LDG.E R26, desc[UR12][R6.64] ;  /* 0x0000000c061a7981 */ /* 0x000f22000c1e1900 */
[----:B--2---:R-:W-:-:S03]  /*05e0*/  @!P3 IMAD.WIDE.U32 R10, R29, 0x4, R10 ;  /* 0x000000041d0ab825 */ /* 0x004fc600078e000a */
[----:B------:R-:W2:Y:S02]  /*05f0*/  LDG.E R29, desc[UR12][R6.64+0x4] ;  /* 0x0000040c061d7981 */ /* 0x000ea4000c1e1900 */
[----:B------:R-:W0:Y:S02]  /*0600*/  @!P5 LDC.64 R12, c[0x0][0x380] ;  /* 0x0000e000ff0cdb82 */ /* 0x000e240000000a00 */
[----:B------:R-:W2:Y:S01]  /*0610*/  @!P3 LDG.E R28, desc[UR12][R10.64] ;  /* 0x0000000c0a1cb981 */ /* 0x000ea2000c1e1900 */
[----:B-1----:R-:W-:-:S03]  /*0620*/  @!P2 IMAD.WIDE.U32 R8, R27, 0x4, R8 ;  /* 0x000000041b08a825 */ /* 0x002fc600078e0008 */
[----:B------:R1:W2:Y:S01]  /*0630*/  @!P0 LDG.E R22, desc[UR12][R16.64] ;  /* 0x0000000c10168981 */ /* 0x0002a2000c1e1900 */
[----:B------:R-:W-:-:S03]  /*0640*/  IMAD.MOV.U32 R27, RZ, RZ, RZ ;  /* 0x000000ffff1b7224 */ /* 0x000fc600078e00ff */
[----:B------:R-:W2:Y:S04]  /*0650*/  LDG.E R15, desc[UR12][R6.64+0xc] ;  /* 0x00000c0c060f7981 */ /* 0x000ea8000c1e1900 */
[----:B------:R-:W2:Y:S01]  /*0660*/  LDG.E R11, desc[UR12][R6.64+0x8] ;  /* 0x0000080c060b7981 */ /* 0x000ea2000c1e1900 */
[----:B---3--:R-:W-:Y:S01]  /*0670*/  @!P1 IMAD.WIDE.U32 R2, R21, 0x4, R2 ;  /* 0x0000000415029825 */ /* 0x008fe200078e0002 */
[----:B-1----:R-:W-:Y:S02]  /*0680*/  MOV R16, RZ ;  /* 0x000000ff00107202 */ /* 0x002fe40000000f00 */
[----:B------:R1:W3:Y:S01]  /*0690*/  @!P2 LDG.E R27, desc[UR12][R8.64] ;  /* 0x0000000c081ba981 */ /* 0x0002e2000c1e1900 */
[----:B------:R-:W-:-:S03]  /*06a0*/  IMAD.MOV.U32 R14, RZ, RZ, RZ ;  /* 0x000000ffff0e7224 */ /* 0x000fc600078e00ff */
[----:B------:R-:W3:Y:S01]  /*06b0*/  LDG.E R17, desc[UR12][R6.64+0x10] ;  /* 0x0000100c06117981 */ /* 0x000ee2000c1e1900 */
[----:B-----5:R-:W-:-:S03]  /*06c0*/  @!P6 IMAD.WIDE.U32 R4, R23, 0x4, R4 ;  /* 0x000000041704e825 */ /* 0x020fc600078e0004 */
[----:B------:R-:W5:Y:S01]  /*06d0*/  @!P1 LDG.E R16, desc[UR12][R2.64] ;  /* 0x0000000c02109981 */ /* 0x000f62000c1e1900 */
[----:B0-----:R-:W-:-:S03]  /*06e0*/  @!P5 IMAD.WIDE.U32 R12, R25, 0x4, R12 ;  /* 0x00000004190cd825 */ /* 0x001fc600078e000c */
[----:B------:R-:W5:Y:S01]  /*06f0*/  LDG.E R21, desc[UR12][R6.64+0x14] ;  /* 0x0000140c06157981 */ /* 0x000f62000c1e1900 */
[----:B-1----:R-:W-:-:S03]  /*0700*/  IMAD.MOV.U32 R8, RZ, RZ, RZ ;  /* 0x000000ffff087224 */ /* 0x002fc600078e00ff */
[----:B------:R-:W5:Y:S04]  /*0710*/  @!P6 LDG.E R14, desc[UR12][R4.64] ;  /* 0x0000000c040ee981 */ /* 0x000f68000c1e1900 */
[----:B------:R-:W5:Y:S04]  /*0720*/  LDG.E R9, desc[UR12][R6.64+0x18] ;  /* 0x0000180c06097981 */ /* 0x000f68000c1e1900 */
[----:B------:R-:W5:Y:S04]  /*0730*/  LDG.E R23, desc[UR12][R6.64+0x1c] ;  /* 0x00001c0c06177981 */ /* 0x000f68000c1e1900 */
[----:B------:R-:W5:Y:S01]  /*0740*/  @!P5 LDG.E R8, desc[UR12][R12.64] ;  /* 0x0000000c0c08d981 */ /* 0x000f62000c1e1900 */
[----:B------:R-:W-:-:S04]  /*0750*/  UIADD3 UR4, UP1, UPT, UR4, 0x8, URZ ;  /* 0x0000000804047890 */ /* 0x000fc8000ff3e0ff */
[----:B------:R-:W-:Y:S02]  /*0760*/  UIADD3.X UR5, UPT, UPT, URZ, UR5, URZ, UP1, !UPT ;  /* 0x00000005ff057290 */ /* 0x000fe40008ffe4ff */
[----:B------:R-:W-:-:S04]  /*0770*/  UISETP.NE.U32.AND UP1, UPT, UR4, UR6, UPT ;  /* 0x000000060400728c */ /* 0x000fc8000bf25070 */
[----:B------:R-:W-:Y:S01]  /*0780*/  UISETP.NE.AND.EX UP1, UPT, UR5, UR7, UPT, UP1 ;  /* 0x000000070500728c */ /* 0x000fe2000bf25310 */
[----:B----4-:R-:W-:-:S04]  /*0790*/  FFMA R24, R26, R24, R19 ;  /* 0x000000181a187223 */ /* 0x010fc80000000013 */
[----:B--2---:R-:W-:-:S04]  /*07a0*/  FFMA R20, R29, R20, R24 ;  /* 0x000000141d147223 */ /* 0x004fc80000000018 */
[----:B------:R-:W-:-:S04]  /*07b0*/  FFMA R20, R11, R22, R20 ;  /* 0x000000160b147223 */ /* 0x000fc80000000014 */
[----:B------:R-:W-:-:S04]  /*07c0*/  FFMA R20, R15, R28, R20 ;  /* 0x0000001c0f147223 */ /* 0x000fc80000000014 */
[----:B---3--:R-:W-:-:S04]  /*07d0*/  FFMA R20, R17, R27, R20 ;  /* 0x0000001b11147223 */ /* 0x008fc80000000014 */
[----:B-----5:R-:W-:-:S04]  /*07e0*/  FFMA R16, R21, R16, R20 ;  /* 0x0000001015107223 */ /* 0x020fc80000000014 */
[----:B------:R-:W-:-:S04]  /*07f0*/  FFMA R14, R9, R14, R16 ;  /* 0x0000000e090e7223 */ /* 0x000fc80000000010 */
[----:B------:R-:W-:Y:S01]  /*0800*/  FFMA R19, R23, R8, R14 ;  /* 0x0000000817137223 */ /* 0x000fe2000000000e */
[----:B------:R-:W-:Y:S06]  /*0810*/  BRA.U UP1, `(.L_x_2) ;  /* 0xfffffff9017c7547 */ /* 0x000fec000b83ffff */
.L_x_1:
[----:B------:R-:W-:Y:S05]  /*0820*/  BRA.U !UP0, `(.L_x_0) ;  /* 0x0000000508bc7547 */ /* 0x000fea000b800000 */
[----:B------:R-:W0:Y:S01]  /*0830*/  LDCU UR10, c[0x0][0x3a0] ;  /* 0x00007400ff0a77ac */ /* 0x000e220008000800 */
[----:B------:R-:W-:-:S04]  /*0840*/  UISETP.GE.U32.AND UP1, UPT, UR14, 0x4, UPT ;  /* 0x000000040e00788c */ /* 0x000fc8000bf26070 */
[----:B------:R-:W-:Y:S02]  /*0850*/  UISETP.GE.U32.AND.EX UP1, UPT, URZ, URZ, UPT, UP1 ;  /* 0x000000ffff00728c */ /* 0x000fe4000bf26110 */
[----:B0-----:R-:W-:-:S04]  /*0860*/  ULOP3.LUT UR11, UR10, 0x3, URZ, 0xc0, !UPT ;  /* 0x000000030a0b7892 */ /* 0x001fc8000f8ec0ff */
[----:B------:R-:W-:-:S04]  /*0870*/  UISETP.NE.U32.AND UP0, UPT, UR11, URZ, UPT ;  /* 0x000000ff0b00728c */ /* 0x000fc8000bf05070 */
[----:B------:R-:W-:Y:S01]  /*0880*/  UISETP.NE.AND.EX UP0, UPT, URZ, URZ, UPT, UP0 ;  /* 0x000000ffff00728c */ /* 0x000fe2000bf05300 */
[----:B------:R-:W-:Y:S10]  /*0890*/  BRA.U !UP1, `(.L_x_3) ;  /* 0x0000000109cc7547 */ /* 0x000ff4000b800000 */
[----:B------:R-:W-:Y:S01]  /*08a0*/  VIADD R5, R18, UR6 ;  /* 0x0000000612057c36 */ /* 0x000fe20008000000 */
[----:B------:R-:W0:Y:S01]  /*08b0*/  LDCU.64 UR4, c[0x0][0x388] ;  /* 0x00007100ff0477ac */ /* 0x000e220008000a00 */
[----:B------:R-:W-:Y:S02]  /*08c0*/  IMAD.MOV.U32 R8, RZ, RZ, RZ ;  /* 0x000000ffff087224 */ /* 0x000fe400078e00ff */
[C---:B------:R-:W-:Y:S01]  /*08d0*/  VIADD R9, R5.reuse, 0x1 ;  /* 0x0000000105097836 */ /* 0x040fe20000000000 */
[C---:B------:R-:W-:Y:S01]  /*08e0*/  ISETP.GE.U32.AND P0, PT, R5.reuse, UR8, PT ;  /* 0x0000000805007c0c */ /* 0x040fe2000bf06070 */
[----:B------:R-:W-:Y:S01]  /*08f0*/  VIADD R15, R5, 0x2 ;  /* 0x00000002050f7836 */ /* 0x000fe20000000000 */
[----:B------:R-:W-:Y:S02]  /*0900*/  SHF.R.S32.HI R2, RZ, 0x1f, R5 ;  /* 0x0000001fff027819 */ /* 0x000fe40000011405 */
[----:B------:R-:W-:Y:S02]  /*0910*/  ISETP.GE.U32.AND P1, PT, R9, UR8, PT ;  /* 0x0000000809007c0c */ /* 0x000fe4000bf26070 */
[----:B------:R-:W-:-:S02]  /*0920*/  SHF.R.S32.HI R3, RZ, 0x1f, R9 ;  /* 0x0000001fff037819 */ /* 0x000fc40000011409 */
[----:B------:R-:W-:Y:S02]  /*0930*/  IADD3 R17, PT, PT, R5, 0x3, RZ ;  /* 0x0000000305117810 */ /* 0x000fe40007ffe0ff */
[----:B------:R-:W-:Y:S02]  /*0940*/  ISETP.GE.U32.AND.EX P0, PT, R2, UR9, PT, P0 ;  /* 0x0000000902007c0c */ /* 0x000fe4000bf06100 */
[----:B------:R-:W-:Y:S02]  /*0950*/  ISETP.GE.U32.AND P2, PT, R15, UR8, PT ;  /* 0x000000080f007c0c */ /* 0x000fe4000bf46070 */
[----:B------:R-:W-:Y:S01]  /*0960*/  SHF.R.S32.HI R4, RZ, 0x1f, R15 ;  /* 0x0000001fff047819 */ /* 0x000fe2000001140f */
[----:B0-----:R-:W-:Y:S01]  /*0970*/  ULEA UR4, UP1, UR6, UR4, 0x2 ;  /* 0x0000000406047291 */ /* 0x001fe2000f8210ff */
[----:B------:R-:W-:Y:S02]  /*0980*/  ISETP.GE.U32.AND.EX P1, PT, R3, UR9, PT, P1 ;  /* 0x0000000903007c0c */ /* 0x000fe4000bf26110 */
[----:B------:R-:W-:Y:S01]  /*0990*/  ISETP.GE.U32.AND P3, PT, R17, UR8, PT ;  /* 0x0000000811007c0c */ /* 0x000fe2000bf66070 */
[----:B------:R-:W-:Y:S01]  /*09a0*/  ULEA.HI.X UR5, UR6, UR5, UR7, 0x2, UP1 ;  /* 0x0000000506057291 */ /* 0x000fe200088f1407 */
[----:B------:R-:W-:-:S02]  /*09b0*/  SHF.R.S32.HI R2, RZ, 0x1f, R17 ;  /* 0x0000001fff027819 */ /* 0x000fc40000011411 */
[----:B------:R-:W-:Y:S02]  /*09c0*/  ISETP.LT.OR P0, PT, R5, RZ, P0 ;  /* 0x000000ff0500720c */ /* 0x000fe40000701670 */
[----:B------:R-:W-:Y:S01]  /*09d0*/  ISETP.GE.U32.AND.EX P2, PT, R4, UR9, PT, P2 ;  /* 0x0000000904007c0c */ /* 0x000fe2000bf46120 */
[----:B------:R-:W-:Y:S01]  /*09e0*/  IMAD.U32 R4, RZ, RZ, UR4 ;  /* 0x00000004ff047e24 */ /* 0x000fe2000f8e00ff */
[----:B------:R-:W-:Y:S02]  /*09f0*/  ISETP.LT.OR P1, PT, R9, RZ, P1 ;  /* 0x000000ff0900720c */ /* 0x000fe40000f21670 */
[----:B------:R-:W-:Y:S02]  /*0a00*/  ISETP.GE.U32.AND.EX P3, PT, R2, UR9, PT, P3 ;  /* 0x0000000902007c0c */ /* 0x000fe4000bf66130 */
[----:B------:R-:W-:Y:S02]  /*0a10*/  ISETP.LT.OR P2, PT, R15, RZ, P2 ;  /* 0x000000ff0f00720c */ /* 0x000fe40001741670 */
[----:B------:R-:W-:-:S03]  /*0a20*/  ISETP.LT.OR P3, PT, R17, RZ, P3 ;  /* 0x000000ff1100720c */ /* 0x000fc60001f61670 */
[----:B------:R-:W0:Y:S08]  /*0a30*/  @!P0 LDC.64 R12, c[0x0][0x380] ;  /* 0x0000e000ff0c8b82 */ /* 0x000e300000000a00 */
[----:B------:R-:W1:Y:S08]  /*0a40*/  @!P1 LDC.64 R10, c[0x0][0x380] ;  /* 0x0000e000ff0a9b82 */ /* 0x000e700000000a00 */
[----:B------:R-:W2:Y:S08]  /*0a50*/  @!P2 LDC.64 R6, c[0x0][0x380] ;  /* 0x0000e000ff06ab82 */ /* 0x000eb00000000a00 */
[----:B------:R-:W3:Y:S01]  /*0a60*/  @!P3 LDC.64 R2, c[0x0][0x380] ;  /* 0x0000e000ff02bb82 */ /* 0x000ee20000000a00 */
[----:B0-----:R-:W-:-:S04]  /*0a70*/  @!P0 IMAD.WIDE.U32 R12, R5, 0x4, R12 ;  /* 0x00000004050c8825 */ /* 0x001fc800078e000c */
[----:B------:R-:W-:Y:S01]  /*0a80*/  IMAD.U32 R5, RZ, RZ, UR5 ;  /* 0x00000005ff057e24 */ /* 0x000fe2000f8e00ff */
[----:B------:R-:W4:Y:S01]  /*0a90*/  @!P0 LDG.E R8, desc[UR12][R12.64] ;  /* 0x0000000c0c088981 */ /* 0x000f22000c1e1900 */
[----:B-1----:R-:W-:-:S03]  /*0aa0*/  @!P1 IMAD.WIDE.U32 R10, R9, 0x4, R10 ;  /* 0x00000004090a9825 */ /* 0x002fc600078e000a */
[----:B------:R-:W4:Y:S01]  /*0ab0*/  LDG.E R14, desc[UR12][R4.64] ;  /* 0x0000000c040e7981 */ /* 0x000f22000c1e1900 */
[----:B------:R-:W-:-:S03]  /*0ac0*/  IMAD.MOV.U32 R9, RZ, RZ, RZ ;  /* 0x000000ffff097224 */ /* 0x000fc600078e00ff */
[----:B------:R-:W5:Y:S01]  /*0ad0*/  LDG.E R16, desc[UR12][R4.64+0x4] ;  /* 0x0000040c04107981 */ /* 0x000f62000c1e1900 */
[----:B--2---:R-:W-:-:S03]  /*0ae0*/  @!P2 IMAD.WIDE.U32 R6, R15, 0x4, R6 ;  /* 0x000000040f06a825 */ /* 0x004fc600078e0006 */
[----:B------:R-:W5:Y:S01]  /*0af0*/  @!P1 LDG.E R9, desc[UR12][R10.64] ;  /* 0x0000000c0a099981 */ /* 0x000f62000c1e1900 */
[----:B------:R-:W-:-:S03]  /*0b00*/  IMAD.MOV.U32 R15, RZ, RZ, RZ ;  /* 0x000000ffff0f7224 */ /* 0x000fc600078e00ff */
[----:B------:R-:W2:Y:S01]  /*0b10*/  LDG.E R20, desc[UR12][R4.64+0x8] ;  /* 0x0000080c04147981 */ /* 0x000ea2000c1e1900 */
[----:B---3--:R-:W-:-:S04]  /*0b20*/  @!P3 IMAD.WIDE.U32 R2, R17, 0x4, R2 ;  /* 0x000000041102b825 */ /* 0x008fc800078e0002 */
[----:B------:R-:W-:Y:S01]  /*0b30*/  HFMA2 R17, -RZ, RZ, 0, 0 ;  /* 0x00000000ff117431 */ /* 0x000fe200000001ff */
[----:B------:R-:W2:Y:S04]  /*0b40*/  @!P2 LDG.E R15, desc[UR12][R6.64] ;  /* 0x0000000c060fa981 */ /* 0x000ea8000c1e1900 */
[----:B------:R-:W3:Y:S04]  /*0b50*/  LDG.E R22, desc[UR12][R4.64+0xc] ;  /* 0x00000c0c04167981 */ /* 0x000ee8000c1e1900 */
[----:B------:R-:W3:Y:S01]  /*0b60*/  @!P3 LDG.E R17, desc[UR12][R2.64] ;  /* 0x0000000c0211b981 */ /* 0x000ee2000c1e1900 */
[----:B------:R-:W-:-:S04]  /*0b70*/  UIADD3 UR6, UP1, UPT, UR6, 0x4, URZ ;  /* 0x0000000406067890 */ /* 0x000fc8000ff3e0ff */
[----:B------:R-:W-:Y:S01]  /*0b80*/  UIADD3.X UR7, UPT, UPT, URZ, UR7, URZ, UP1, !UPT ;  /* 0x00000007ff077290 */ /* 0x000fe20008ffe4ff */
[----:B----4-:R-:W-:-:S04]  /*0b90*/  FFMA R19, R14, R8, R19 ;  /* 0x000000080e137223 */ /* 0x010fc80000000013 */
[----:B-----5:R-:W-:-:S04]  /*0ba0*/  FFMA R9, R16, R9, R19 ;  /* 0x0000000910097223 */ /* 0x020fc80000000013 */
[----:B--2---:R-:W-:-:S04]  /*0bb0*/  FFMA R9, R20, R15, R9 ;  /* 0x0000000f14097223 */ /* 0x004fc80000000009 */
[----:B---3--:R-:W-:-:S07]  /*0bc0*/  FFMA R19, R22, R17, R9 ;  /* 0x0000001116137223 */ /* 0x008fce0000000009 */
.L_x_3:
[----:B------:R-:W-:Y:S05]  /*0bd0*/  BRA.U !UP0, `(.L_x_0) ;  /* 0x0000000108d07547 */ /* 0x000fea000b800000 */
[----:B------:R-:W-:Y:S02]  /*0be0*/  UISETP.NE.U32.AND UP1, UPT, UR11, 0x1, UPT ;  /* 0x000000010b00788c */ /* 0x000fe4000bf25070 */
[----:B------:R-:W-:Y:S02]  /*0bf0*/  ULOP3.LUT UR4, UR10, 0x1, URZ, 0xc0, !UPT ;  /* 0x000000010a047892 */ /* 0x000fe4000f8ec0ff */
[----:B------:R-:W-:Y:S02]  /*0c00*/  UISETP.NE.AND.EX UP1, UPT, URZ, URZ, UPT, UP1 ;  /* 0x000000ffff00728c */ /* 0x000fe4000bf25310 */
[----:B------:R-:W-:-:S04]  /*0c10*/  UISETP.NE.U32.AND UP0, UPT, UR4, 0x1, UPT ;  /* 0x000000010400788c */ /* 0x000fc8000bf05070 */
[----:B------:R-:W-:-:S03]  /*0c20*/  UISETP.NE.U32.AND.EX UP0, UPT, URZ, URZ, UPT, UP0 ;  /* 0x000000ffff00728c */ /* 0x000fc6000bf05100 */
[----:B------:R-:W-:Y:S08]  /*0c30*/  BRA.U !UP1, `(.L_x_4) ;  /* 0x0000000109747547 */ /* 0x000ff0000b800000 */
[----:B------:R-:W-:Y:S01]  /*0c40*/  VIADD R7, R18, UR6 ;  /* 0x0000000612077c36 */ /* 0x000fe20008000000 */
[----:B------:R-:W0:Y:S01]  /*0c50*/  LDCU.64 UR4, c[0x0][0x388] ;  /* 0x00007100ff0477ac */ /* 0x000e220008000a00 */
[----:B------:R-:W-:Y:S02]  /*0c60*/  IMAD.MOV.U32 R8, RZ, RZ, RZ ;  /* 0x000000ffff087224 */ /* 0x000fe400078e00ff */
[C---:B------:R-:W-:Y:S01]  /*0c70*/  VIADD R9, R7.reuse, 0x1 ;  /* 0x0000000107097836 */ /* 0x040fe20000000000 */
[----:B------:R-:W-:Y:S02]  /*0c80*/  ISETP.GE.U32.AND P0, PT, R7, UR8, PT ;  /* 0x0000000807007c0c */ /* 0x000fe4000bf06070 */
[----:B------:R-:W-:Y:S02]  /*0c90*/  SHF.R.S32.HI R2, RZ, 0x1f, R7 ;  /* 0x0000001fff027819 */ /* 0x000fe40000011407 */
[----:B------:R-:W-:Y:S02]  /*0ca0*/  ISETP.GE.U32.AND P1, PT, R9, UR8, PT ;  /* 0x0000000809007c0c */ /* 0x000fe4000bf26070 */
[----:B------:R-:W-:-:S02]  /*0cb0*/  ISETP.GE.U32.AND.EX P0, PT, R2, UR9, PT, P0 ;  /* 0x0000000902007c0c */ /* 0x000fc4000bf06100 */
[----:B------:R-:W-:Y:S02]  /*0cc0*/  SHF.R.S32.HI R2, RZ, 0x1f, R9 ;  /* 0x0000001fff027819 */ /* 0x000fe40000011409 */
[----:B------:R-:W-:Y:S02]  /*0cd0*/  ISETP.LT.OR P0, PT, R7, RZ, P0 ;  /* 0x000000ff0700720c */ /* 0x000fe40000701670 */
[----:B------:R-:W-:Y:S01]  /*0ce0*/  ISETP.GE.U32.AND.EX P1, PT, R2, UR9, PT, P1 ;  /* 0x0000000902007c0c */ /* 0x000fe2000bf26110 */
[----:B0-----:R-:W-:-:S03]  /*0cf0*/  ULEA UR4, UP1, UR6, UR4, 0x2 ;  /* 0x0000000406047291 */ /* 0x001fc6000f8210ff */
[----:B------:R-:W-:Y:S01]  /*0d00*/  ISETP.LT.OR P1, PT, R9, RZ, P1 ;  /* 0x000000ff0900720c */ /* 0x000fe20000f21670 */
[----:B------:R-:W-:Y:S02]  /*0d10*/  ULEA.HI.X UR5, UR6, UR5, UR7, 0x2, UP1 ;  /* 0x0000000506057291 */ /* 0x000fe400088f1407 */
[----:B------:R-:W-:-:S04]  /*0d20*/  IMAD.U32 R6, RZ, RZ, UR4 ;  /* 0x00000004ff067e24 */ /* 0x000fc8000f8e00ff */
[----:B------:R-:W0:Y:S08]  /*0d30*/  @!P0 LDC.64 R2, c[0x0][0x380] ;  /* 0x0000e000ff028b82 */ /* 0x000e300000000a00 */
[----:B------:R-:W1:Y:S01]  /*0d40*/  @!P1 LDC.64 R4, c[0x0][0x380] ;  /* 0x0000e000ff049b82 */ /* 0x000e620000000a00 */
[----:B0-----:R-:W-:-:S04]  /*0d50*/  @!P0 IMAD.WIDE.U32 R2, R7, 0x4, R2 ;  /* 0x0000000407028825 */ /* 0x001fc800078e0002 */
[----:B------:R-:W-:Y:S01]  /*0d60*/  IMAD.U32 R7, RZ, RZ, UR5 ;  /* 0x00000005ff077e24 */ /* 0x000fe2000f8e00ff */
[----:B------:R-:W2:Y:S01]  /*0d70*/  @!P0 LDG.E R8, desc[UR12][R2.64] ;  /* 0x0000000c02088981 */ /* 0x000ea2000c1e1900 */
[----:B-1----:R-:W-:Y:S01]  /*0d80*/  @!P1 IMAD.WIDE.U32 R4, R9, 0x4, R4 ;  /* 0x0000000409049825 */ /* 0x002fe200078e0004 */
[----:B------:R-:W-:Y:S02]  /*0d90*/  MOV R9, RZ ;  /* 0x000000ff00097202 */ /* 0x000fe40000000f00 */
[----:B------:R-:W2:Y:S04]  /*0da0*/  LDG.E R10, desc[UR12][R6.64] ;  /* 0x0000000c060a7981 */ /* 0x000ea8000c1e1900 */
[----:B------:R-:W3:Y:S04]  /*0db0*/  LDG.E R12, desc[UR12][R6.64+0x4] ;  /* 0x0000040c060c7981 */ /* 0x000ee8000c1e1900 */
[----:B------:R-:W3:Y:S01]  /*0dc0*/  @!P1 LDG.E R9, desc[UR12][R4.64] ;  /* 0x0000000c04099981 */ /* 0x000ee2000c1e1900 */
[----:B------:R-:W-:-:S04]  /*0dd0*/  UIADD3 UR6, UP1, UPT, UR6, 0x2, URZ ;  /* 0x0000000206067890 */ /* 0x000fc8000ff3e0ff */
[----:B------:R-:W-:Y:S01]  /*0de0*/  UIADD3.X UR7, UPT, UPT, URZ, UR7, URZ, UP1, !UPT ;  /* 0x00000007ff077290 */ /* 0x000fe20008ffe4ff */
[----:B--2---:R-:W-:-:S04]  /*0df0*/  FFMA R19, R10, R8, R19 ;  /* 0x000000080a137223 */ /* 0x004fc80000000013 */
[----:B---3--:R-:W-:-:S07]  /*0e00*/  FFMA R19, R12, R9, R19 ;  /* 0x000000090c137223 */ /* 0x008fce0000000013 */
.L_x_4:
[----:B------:R-:W-:Y:S05]  /*0e10*/  BRA.U UP0, `(.L_x_0) ;  /* 0x0000000100407547 */ /* 0x000fea000b800000 */
[----:B------:R-:W-:Y:S01]  /*0e20*/  VIADD R7, R18, UR6 ;  /* 0x0000000612077c36 */ /* 0x000fe20008000000 */
[----:B------:R-:W0:Y:S01]  /*0e30*/  LDCU.64 UR4, c[0x0][0x388] ;  /* 0x00007100ff0477ac */ /* 0x000e220008000a00 */
[----:B------:R-:W-:-:S03]  /*0e40*/  IMAD.MOV.U32 R6, RZ, RZ, RZ ;  /* 0x000000ffff067224 */ /* 0x000fc600078e00ff */
[----:B------:R-:W-:Y:S02]  /*0e50*/  ISETP.GE.U32.AND P0, PT, R7, UR8, PT ;  /* 0x0000000807007c0c */ /* 0x000fe4000bf06070 */
[----:B------:R-:W-:-:S04]  /*0e60*/  SHF.R.S32.HI R2, RZ, 0x1f, R7 ;  /* 0x0000001fff027819 */ /* 0x000fc80000011407 */
[----:B------:R-:W-:-:S04]  /*0e70*/  ISETP.GE.U32.AND.EX P0, PT, R2, UR9, PT, P0 ;  /* 0x0000000902007c0c */ /* 0x000fc8000bf06100 */
[----:B------:R-:W-:Y:S01]  /*0e80*/  ISETP.LT.OR P0, PT, R7, RZ, P0 ;  /* 0x000000ff0700720c */ /* 0x000fe20000701670 */
[----:B0-----:R-:W-:-:S04]  /*0e90*/  ULEA UR4, UP0, UR6, UR4, 0x2 ;  /* 0x0000000406047291 */ /* 0x001fc8000f8010ff */
[----:B------:R-:W-:Y:S02]  /*0ea0*/  ULEA.HI.X UR6, UR6, UR5, UR7, 0x2, UP0 ;  /* 0x0000000506067291 */ /* 0x000fe400080f1407 */
[----:B------:R-:W-:-:S06]  /*0eb0*/  IMAD.U32 R4, RZ, RZ, UR4 ;  /* 0x00000004ff047e24 */ /* 0x000fcc000f8e00ff */
[----:B------:R-:W0:Y:S01]  /*0ec0*/  @!P0 LDC.64 R2, c[0x0][0x380] ;  /* 0x0000e000ff028b82 */ /* 0x000e220000000a00 */
[----:B------:R-:W-:-:S05]  /*0ed0*/  IMAD.U32 R5, RZ, RZ, UR6 ;  /* 0x00000006ff057e24 */ /* 0x000fca000f8e00ff */
[----:B------:R-:W2:Y:S01]  /*0ee0*/  LDG.E R4, desc[UR12][R4.64] ;  /* 0x0000000c04047981 */ /* 0x000ea2000c1e1900 */
[----:B0-----:R-:W-:-:S05]  /*0ef0*/  @!P0 IMAD.WIDE.U32 R2, R7, 0x4, R2 ;  /* 0x0000000407028825 */ /* 0x001fca00078e0002 */
[----:B------:R-:W2:Y:S02]  /*0f00*/  @!P0 LDG.E R6, desc[UR12][R2.64] ;  /* 0x0000000c02068981 */ /* 0x000ea4000c1e1900 */
[----:B--2---:R-:W-:-:S07]  /*0f10*/  FFMA R19, R4, R6, R19 ;  /* 0x0000000604137223 */ /* 0x004fce0000000013 */
.L_x_0:
[----:B------:R-:W0:Y:S02]  /*0f20*/  LDCU.64 UR4, c[0x0][0x390] ;  /* 0x00007200ff0477ac */ /* 0x000e240008000a00 */
[----:B0-----:R-:W-:-:S04]  /*0f30*/  LEA R2, P0, R0, UR4, 0x2 ;  /* 0x0000000400027c11 */ /* 0x001fc8000f8010ff */
[----:B------:R-:W-:-:S05]  /*0f40*/  LEA.HI.X R3, R0, UR5, RZ, 0x2, P0 ;  /* 0x0000000500037c11 */ /* 0x000fca00080f14ff */
[----:B------:R-:W-:Y:S01]  /*0f50*/  STG.E desc[UR12][R2.64], R19 ;  /* 0x0000001302007986 */ /* 0x000fe2000c10190c */
[----:B------:R-:W-:Y:S05]  /*0f60*/  EXIT ;  /* 0x000000000000794d */ /* 0x000fea0003800000 */
.L_x_5:
[----:B------:R-:W-:-:S00]  /*0f70*/  BRA `(.L_x_5) ;  /* 0xfffffffc00fc7947 */ /* 0x000fc0000383ffff */
[----:B------:R-:W-:-:S00]  /*0f80*/  NOP ;  /* 0x0000000000007918 */ /* 0x000fc00000000000 */
[----:B------:R-:W-:-:S00]  /*0f90*/  NOP ;  /* 0x0000000000007918 */ /* 0x000fc00000000000 */
[----:B------:R-:W-:-:S00]  /*0fa0*/  NOP ;  /* 0x0000000000007918 */ /* 0x000fc00000000000 */
[----:B------:R-:W-:-:S00]  /*0fb0*/  NOP ;  /* 0x0000000000007918 */ /* 0x000fc00000000000 */
[----:B------:R-:W-:-:S00]  /*0fc0*/  NOP ;  /* 0x0000000000007918 */ /* 0x000fc00000000000 */
[----:B------:R-:W-:-:S00]  /*0fd0*/  NOP ;  /* 0x0000000000007918 */ /* 0x000fc00000000000 */
[----:B------:R-:W-:-:S00]  /*0fe0*/  NOP ;  /* 0x0000000000007918 */ /* 0x000fc00000000000 */
[----:B------:R-:W-:-:S00]  /*0ff0*/  NOP ;  /* 0x0000000000007918 */ /* 0x000fc00000000000 */
.L_x_6:


//--------------------- .nv.shared.reserved.0     --------------------------
	.section	.nv.shared.reserved.0,"aw",@nobits
	.weak		__nv_reservedSMEM_offset_0_alias
	.size		__nv_reservedSMEM_offset_0_alias, 0, 64
	.other		__nv_reservedSMEM_offset_0_alias,@"STO_CUDA_RESERVED_SHARED STV_DEFAULT"
__nv_reservedSMEM_offset_0_alias:
	.zero		0
	.zero		64


//--------------------- .nv.constant0._Z6Conv1DPKfS0_Pfmm --------------------------
	.section	.nv.constant0._Z6Conv1DPKfS0_Pfmm,"a",@progbits
	.sectionflags	@""
	.align	4
.nv.constant0._Z6Conv1DPKfS0_Pfmm:
	.zero		936


//--------------------- SYMBOLS --------------------------

	.type		.nv.reservedSmem.offset0,@object
	.size		.nv.reservedSmem.offset0,0x4
